//
// Generated by NVIDIA NVVM Compiler
//
// Compiler Build ID: CL-36424714
// Cuda compilation tools, release 13.0, V13.0.88
// Based on NVVM 20.0.0
//

.version 9.0
.target sm_100
.address_size 64

	// .globl	_Z24Pixel_Shared_ConvolutionPiS_mm
.const .align 4 .b8 kernel_cuda[36];
// _ZZ24Pixel_Shared_ConvolutionPiS_mmE12sharedMemory has been demoted

.visible .entry _Z24Pixel_Shared_ConvolutionPiS_mm(
	.param .u64 .ptr .align 1 _Z24Pixel_Shared_ConvolutionPiS_mm_param_0,
	.param .u64 .ptr .align 1 _Z24Pixel_Shared_ConvolutionPiS_mm_param_1,
	.param .u64 _Z24Pixel_Shared_ConvolutionPiS_mm_param_2,
	.param .u64 _Z24Pixel_Shared_ConvolutionPiS_mm_param_3
)
{
	.reg .pred 	%p<7>;
	.reg .b32 	%r<45>;
	.reg .b64 	%rd<53>;
	// demoted variable
	.shared .align 4 .b8 _ZZ24Pixel_Shared_ConvolutionPiS_mmE12sharedMemory[6168];
	ld.param.u64 	%rd22, [_Z24Pixel_Shared_ConvolutionPiS_mm_param_0];
	ld.param.u64 	%rd20, [_Z24Pixel_Shared_ConvolutionPiS_mm_param_2];
	ld.param.u64 	%rd21, [_Z24Pixel_Shared_ConvolutionPiS_mm_param_3];
	cvta.to.global.u64 	%rd1, %rd22;
	setp.lt.u64 	%p1, %rd21, 2;
	@%p1 bra 	$L__BB0_9;
	ld.param.u64 	%rd50, [_Z24Pixel_Shared_ConvolutionPiS_mm_param_1];
	mov.u32 	%r11, %ctaid.x;
	shl.b32 	%r12, %r11, 9;
	mov.u32 	%r1, %tid.x;
	add.s32 	%r13, %r12, %r1;
	cvt.u64.u32 	%rd2, %r13;
	shl.b32 	%r14, %r1, 2;
	mov.u32 	%r15, _ZZ24Pixel_Shared_ConvolutionPiS_mmE12sharedMemory;
	add.s32 	%r2, %r15, %r14;
	setp.ne.s32 	%p2, %r11, 0;
	ld.const.u32 	%r3, [kernel_cuda+4];
	ld.const.u32 	%r4, [kernel_cuda+8];
	ld.const.u32 	%r5, [kernel_cuda+12];
	ld.const.u32 	%r6, [kernel_cuda+16];
	ld.const.u32 	%r7, [kernel_cuda+20];
	ld.const.u32 	%r8, [kernel_cuda+24];
	ld.const.u32 	%r9, [kernel_cuda+28];
	ld.const.u32 	%r10, [kernel_cuda+32];
	add.s64 	%rd52, %rd21, -1;
	shl.b64 	%rd4, %rd20, 2;
	cvta.to.global.u64 	%rd23, %rd50;
	add.s64 	%rd5, %rd23, %rd4;
	mul.wide.u32 	%rd51, %r13, 4;
	selp.s32 	%r16, -1, 0, %p2;
	mul.wide.s32 	%rd24, %r16, 4;
	add.s64 	%rd7, %rd1, %rd24;
	add.s64 	%rd25, %rd4, %rd24;
	add.s64 	%rd8, %rd1, %rd25;
	shl.b64 	%rd26, %rd20, 3;
	add.s64 	%rd27, %rd26, %rd24;
	add.s64 	%rd9, %rd1, %rd27;
	add.s64 	%rd10, %rd1, %rd26;
	ld.const.u32 	%r27, [kernel_cuda];
$L__BB0_2:
	add.s64 	%rd13, %rd1, %rd51;
	ld.global.u32 	%r17, [%rd13];
	st.shared.u32 	[%r2+4], %r17;
	add.s64 	%rd14, %rd13, %rd4;
	ld.global.u32 	%r18, [%rd14];
	st.shared.u32 	[%r2+2060], %r18;
	add.s64 	%rd15, %rd10, %rd51;
	ld.global.u32 	%r19, [%rd15];
	st.shared.u32 	[%r2+4116], %r19;
	setp.eq.s32 	%p3, %r1, 511;
	@%p3 bra 	$L__BB0_5;
	setp.ne.s32 	%p4, %r1, 0;
	@%p4 bra 	$L__BB0_6;
	add.s64 	%rd28, %rd7, %rd51;
	ld.global.u32 	%r23, [%rd28];
	st.shared.u32 	[_ZZ24Pixel_Shared_ConvolutionPiS_mmE12sharedMemory], %r23;
	add.s64 	%rd29, %rd8, %rd51;
	ld.global.u32 	%r24, [%rd29];
	st.shared.u32 	[_ZZ24Pixel_Shared_ConvolutionPiS_mmE12sharedMemory+2056], %r24;
	add.s64 	%rd30, %rd9, %rd51;
	ld.global.u32 	%r25, [%rd30];
	st.shared.u32 	[_ZZ24Pixel_Shared_ConvolutionPiS_mmE12sharedMemory+4112], %r25;
	bra.uni 	$L__BB0_6;
$L__BB0_5:
	ld.global.u32 	%r20, [%rd13+4];
	st.shared.u32 	[_ZZ24Pixel_Shared_ConvolutionPiS_mmE12sharedMemory+2052], %r20;
	ld.global.u32 	%r21, [%rd14+4];
	st.shared.u32 	[_ZZ24Pixel_Shared_ConvolutionPiS_mmE12sharedMemory+4108], %r21;
	ld.global.u32 	%r22, [%rd15+4];
	st.shared.u32 	[_ZZ24Pixel_Shared_ConvolutionPiS_mmE12sharedMemory+6164], %r22;
$L__BB0_6:
	setp.lt.u64 	%p5, %rd20, %rd2;
	bar.sync 	0;
	ld.shared.u32 	%r26, [%r2];
	mul.lo.s32 	%r28, %r27, %r26;
	cvt.s64.s32 	%rd31, %r28;
	ld.shared.u32 	%r29, [%r2+2056];
	mul.lo.s32 	%r30, %r3, %r29;
	cvt.s64.s32 	%rd32, %r30;
	add.s64 	%rd33, %rd31, %rd32;
	ld.shared.u32 	%r31, [%r2+4112];
	mul.lo.s32 	%r32, %r4, %r31;
	cvt.s64.s32 	%rd34, %r32;
	add.s64 	%rd35, %rd33, %rd34;
	ld.shared.u32 	%r33, [%r2+4];
	mul.lo.s32 	%r34, %r5, %r33;
	cvt.s64.s32 	%rd36, %r34;
	add.s64 	%rd37, %rd35, %rd36;
	ld.shared.u32 	%r35, [%r2+2060];
	mul.lo.s32 	%r36, %r6, %r35;
	cvt.s64.s32 	%rd38, %r36;
	add.s64 	%rd39, %rd37, %rd38;
	ld.shared.u32 	%r37, [%r2+4116];
	mul.lo.s32 	%r38, %r7, %r37;
	cvt.s64.s32 	%rd40, %r38;
	add.s64 	%rd41, %rd39, %rd40;
	ld.shared.u32 	%r39, [%r2+8];
	mul.lo.s32 	%r40, %r8, %r39;
	cvt.s64.s32 	%rd42, %r40;
	add.s64 	%rd43, %rd41, %rd42;
	ld.shared.u32 	%r41, [%r2+2064];
	mul.lo.s32 	%r42, %r9, %r41;
	cvt.s64.s32 	%rd44, %r42;
	add.s64 	%rd45, %rd43, %rd44;
	ld.shared.u32 	%r43, [%r2+4120];
	mul.lo.s32 	%r44, %r10, %r43;
	cvt.s64.s32 	%rd46, %r44;
	add.s64 	%rd16, %rd45, %rd46;
	bar.sync 	0;
	@%p5 bra 	$L__BB0_8;
	max.s64 	%rd47, %rd16, 0;
	min.s64 	%rd48, %rd47, 255;
	add.s64 	%rd49, %rd5, %rd51;
	st.global.u32 	[%rd49], %rd48;
$L__BB0_8:
	add.s64 	%rd52, %rd52, -1;
	add.s64 	%rd51, %rd51, %rd4;
	setp.ne.s64 	%p6, %rd52, 0;
	@%p6 bra 	$L__BB0_2;
$L__BB0_9:
	bar.sync 	0;
	ret;

}


// ===== COMPILED SASS (sm_100) =====

	.target	sm_100

	.elftype	@"ET_EXEC"


//--------------------- .note.nv.tkinfo           --------------------------
	.section	.note.nv.tkinfo,"",@"SHT_NOTE"
	.sectionflags	@"SHF_NOTE_NV_TKINFO"
	.tkinfo
        /*0018*/ 	.word	0x00000002
        /*0030*/ 	.string	""
        /*0030*/ 	.string	"ptxas"
        /*0030*/ 	.string	"Cuda compilation tools, release 13.0, V13.0.88"
        /*0030*/ 	.string	"Build cuda_13.0.r13.0/compiler.36424714_0"
        /*0030*/ 	.string	"-arch sm_100 -m 64 "



//--------------------- .note.nv.cuinfo           --------------------------
	.section	.note.nv.cuinfo,"",@"SHT_NOTE"
	.sectionflags	@"SHF_NOTE_NV_CUINFO"
        /*0018*/ 	.short	0x0002
        /*001a*/ 	.short	0x0064
        /*001c*/ 	.short	0x0082
	.zero		2


//--------------------- .nv.info                  --------------------------
	.section	.nv.info,"",@"SHT_CUDA_INFO"
	.align	4


	//----- nvinfo : EIATTR_REGCOUNT
	.align		4
        /*0000*/ 	.byte	0x04, 0x2f
        /*0002*/ 	.short	(.L_2 - .L_1)
	.align		4
.L_1:
        /*0004*/ 	.word	index@(_Z24Pixel_Shared_ConvolutionPiS_mm)
        /*0008*/ 	.word	0x0000001f


	//----- nvinfo : EIATTR_FRAME_SIZE
	.align		4
.L_2:
        /*000c*/ 	.byte	0x04, 0x11
        /*000e*/ 	.short	(.L_4 - .L_3)
	.align		4
.L_3:
        /*0010*/ 	.word	index@(_Z24Pixel_Shared_ConvolutionPiS_mm)
        /*0014*/ 	.word	0x00000000


	//----- nvinfo : EIATTR_MIN_STACK_SIZE
	.align		4
.L_4:
        /*0018*/ 	.byte	0x04, 0x12
        /*001a*/ 	.short	(.L_6 - .L_5)
	.align		4
.L_5:
        /*001c*/ 	.word	index@(_Z24Pixel_Shared_ConvolutionPiS_mm)
        /*0020*/ 	.word	0x00000000
.L_6:


//--------------------- .nv.compat                --------------------------
	.section	.nv.compat,"",@"SHT_CUDA_COMPAT_INFO"
	.align	4
        /*0000*/ 	.byte	0x02, 0x09, 0x00, 0x00, 0x02, 0x02, 0x01, 0x00, 0x02, 0x05, 0x05, 0x00, 0x03, 0x07, 0x01, 0x01
        /*0010*/ 	.byte	0x02, 0x03, 0x00, 0x00, 0x02, 0x06, 0x01, 0x00, 0x04, 0x0b, 0x08, 0x00, 0x09, 0x00, 0x00, 0x00
        /*0020*/ 	.byte	0x00, 0x00, 0x00, 0x00


//--------------------- .nv.info._Z24Pixel_Shared_ConvolutionPiS_mm --------------------------
	.section	.nv.info._Z24Pixel_Shared_ConvolutionPiS_mm,"",@"SHT_CUDA_INFO"
	.sectionflags	@""
	.align	4


	//----- nvinfo : EIATTR_CUDA_API_VERSION
	.align		4
        /*0000*/ 	.byte	0x04, 0x37
        /*0002*/ 	.short	(.L_8 - .L_7)
.L_7:
        /*0004*/ 	.word	0x00000082


	//----- nvinfo : EIATTR_KPARAM_INFO
	.align		4
.L_8:
        /*0008*/ 	.byte	0x04, 0x17
        /*000a*/ 	.short	(.L_10 - .L_9)
.L_9:
        /*000c*/ 	.word	0x00000000
        /*0010*/ 	.short	0x0003
        /*0012*/ 	.short	0x0018
        /*0014*/ 	.byte	0x00, 0xf0, 0x21, 0x00


	//----- nvinfo : EIATTR_KPARAM_INFO
	.align		4
.L_10:
        /*0018*/ 	.byte	0x04, 0x17
        /*001a*/ 	.short	(.L_12 - .L_11)
.L_11:
        /*001c*/ 	.word	0x00000000
        /*0020*/ 	.short	0x0002
        /*0022*/ 	.short	0x0010
        /*0024*/ 	.byte	0x00, 0xf0, 0x21, 0x00


	//----- nvinfo : EIATTR_KPARAM_INFO
	.align		4
.L_12:
        /*0028*/ 	.byte	0x04, 0x17
        /*002a*/ 	.short	(.L_14 - .L_13)
.L_13:
        /*002c*/ 	.word	0x00000000
        /*0030*/ 	.short	0x0001
        /*0032*/ 	.short	0x0008
        /*0034*/ 	.byte	0x00, 0xf5, 0x21, 0x00


	//----- nvinfo : EIATTR_KPARAM_INFO
	.align		4
.L_14:
        /*0038*/ 	.byte	0x04, 0x17
        /*003a*/ 	.short	(.L_16 - .L_15)
.L_15:
        /*003c*/ 	.word	0x00000000
        /*0040*/ 	.short	0x0000
        /*0042*/ 	.short	0x0000
        /*0044*/ 	.byte	0x00, 0xf5, 0x21, 0x00


	//----- nvinfo : EIATTR_SPARSE_MMA_MASK
	.align		4
.L_16:
        /*0048*/ 	.byte	0x03, 0x50
        /*004a*/ 	.short	0x0000


	//----- nvinfo : EIATTR_MAXREG_COUNT
	.align		4
        /*004c*/ 	.byte	0x03, 0x1b
        /*004e*/ 	.short	0x00ff


	//----- nvinfo : EIATTR_NUM_BARRIERS
	.align		4
        /*0050*/ 	.byte	0x02, 0x4c
        /*0052*/ 	.byte	0x01
	.zero		1


	//----- nvinfo : EIATTR_MERCURY_ISA_VERSION
	.align		4
        /*0054*/ 	.byte	0x03, 0x5f
        /*0056*/ 	.short	0x0101


	//----- nvinfo : EIATTR_VRC_CTA_INIT_COUNT
	.align		4
        /*0058*/ 	.byte	0x02, 0x4a
	.zero		1
	.zero		1


	//----- nvinfo : EIATTR_EXIT_INSTR_OFFSETS
	.align		4
        /*005c*/ 	.byte	0x04, 0x1c
        /*005e*/ 	.short	(.L_18 - .L_17)


	//   ....[0]....
.L_17:
        /*0060*/ 	.word	0x00000900


	//----- nvinfo : EIATTR_CRS_STACK_SIZE
	.align		4
.L_18:
        /*0064*/ 	.byte	0x04, 0x1e
        /*0066*/ 	.short	(.L_20 - .L_19)
.L_19:
        /*0068*/ 	.word	0x00000000


	//----- nvinfo : EIATTR_CBANK_PARAM_SIZE
	.align		4
.L_20:
        /*006c*/ 	.byte	0x03, 0x19
        /*006e*/ 	.short	0x0020


	//----- nvinfo : EIATTR_PARAM_CBANK
	.align		4
        /*0070*/ 	.byte	0x04, 0x0a
        /*0072*/ 	.short	(.L_22 - .L_21)
	.align		4
.L_21:
        /*0074*/ 	.word	index@(.nv.constant0._Z24Pixel_Shared_ConvolutionPiS_mm)
        /*0078*/ 	.short	0x0380
        /*007a*/ 	.short	0x0020


	//----- nvinfo : EIATTR_SW_WAR
	.align		4
.L_22:
        /*007c*/ 	.byte	0x04, 0x36
        /*007e*/ 	.short	(.L_24 - .L_23)
.L_23:
        /*0080*/ 	.word	0x00000008
.L_24:


//--------------------- .nv.callgraph             --------------------------
	.section	.nv.callgraph,"",@"SHT_CUDA_CALLGRAPH"
	.align	4
	.sectionentsize	8
	.align		4
        /*0000*/ 	.word	0x00000000
	.align		4
        /*0004*/ 	.word	0xffffffff
	.align		4
        /*0008*/ 	.word	0x00000000
	.align		4
        /*000c*/ 	.word	0xfffffffe
	.align		4
        /*0010*/ 	.word	0x00000000
	.align		4
        /*0014*/ 	.word	0xfffffffd
	.align		4
        /*0018*/ 	.word	0x00000000
	.align		4
        /*001c*/ 	.word	0xfffffffc


//--------------------- .nv.constant3             --------------------------
	.section	.nv.constant3,"a",@progbits
	.align	4
.nv.constant3:
	.type		kernel_cuda,@object
	.size		kernel_cuda,(.L_0 - kernel_cuda)
kernel_cuda:
	.zero		36
.L_0:


//--------------------- .text._Z24Pixel_Shared_ConvolutionPiS_mm --------------------------
	.section	.text._Z24Pixel_Shared_ConvolutionPiS_mm,"ax",@progbits
	.align	128
        .global         _Z24Pixel_Shared_ConvolutionPiS_mm
        .type           _Z24Pixel_Shared_ConvolutionPiS_mm,@function
        .size           _Z24Pixel_Shared_ConvolutionPiS_mm,(.L_x_8 - _Z24Pixel_Shared_ConvolutionPiS_mm)
        .other          _Z24Pixel_Shared_ConvolutionPiS_mm,@"STO_CUDA_ENTRY STV_DEFAULT"
_Z24Pixel_Shared_ConvolutionPiS_mm:
.text._Z24Pixel_Shared_ConvolutionPiS_mm:
[----:B------:R-:W-:Y:S01]  /*0000*/  LDC R1, c[0x0][0x37c] ;  /* 0x0000df00ff017b82 */ /* 0x000fe20000000800 */
[----:B------:R-:W0:Y:S02]  /*0010*/  LDCU.64 UR6, c[0x0][0x398] ;  /* 0x00007300ff0677ac */ /* 0x000e240008000a00 */
[----:B0-----:R-:W-:-:S04]  /*0020*/  UISETP.GE.U32.AND UP0, UPT, UR6, 0x2, UPT ;  /* 0x000000020600788c */ /* 0x001fc8000bf06070 */
[----:B------:R-:W-:-:S09]  /*0030*/  UISETP.GE.U32.AND.EX UP0, UPT, UR7, URZ, UPT, UP0 ;  /* 0x000000ff0700728c */ /* 0x000fd2000bf06100 */
[----:B------:R-:W-:Y:S05]  /*0040*/  BRA.U !UP0, `(.L_x_0) ;  /* 0x0000000908287547 */ /* 0x000fea000b800000 */
[----:B------:R-:W0:Y:S01]  /*0050*/  S2R R3, SR_CTAID.X ;  /* 0x0000000000037919 */ /* 0x000e220000002500 */
[----:B------:R-:W1:Y:S01]  /*0060*/  LDC.64 R16, c[0x0][0x390] ;  /* 0x0000e400ff107b82 */ /* 0x000e620000000a00 */
[----:B------:R-:W2:Y:S01]  /*0070*/  LDCU.128 UR20, c[0x0][0x380] ;  /* 0x00007000ff1477ac */ /* 0x000ea20008000c00 */
[----:B------:R-:W3:Y:S01]  /*0080*/  S2R R0, SR_TID.X ;  /* 0x0000000000007919 */ /* 0x000ee20000002100 */
[----:B------:R-:W-:Y:S01]  /*0090*/  UMOV UR4, 0x400 ;  /* 0x0000040000047882 */ /* 0x000fe20000000000 */
[----:B------:R-:W-:-:S04]  /*00a0*/  UIADD3 UR6, UP0, UPT, UR6, -0x1, URZ ;  /* 0xffffffff06067890 */ /* 0x000fc8000ff1e0ff */
[----:B------:R-:W4:Y:S01]  /*00b0*/  S2UR UR5, SR_CgaCtaId ;  /* 0x00000000000579c3 */ /* 0x000f220000008800 */
[----:B------:R-:W0:Y:S01]  /*00c0*/  LDCU.64 UR16, c[0x0][0x358] ;  /* 0x00006b00ff1077ac */ /* 0x000e220008000a00 */
[----:B------:R-:W0:Y:S06]  /*00d0*/  LDCU UR18, c[0x3][0x20] ;  /* 0x00c00400ff1277ac */ /* 0x000e2c0008000800 */
[----:B------:R-:W5:Y:S01]  /*00e0*/  LDC.64 R14, c[0x0][0x380] ;  /* 0x0000e000ff0e7b82 */ /* 0x000f620000000a00 */
[----:B------:R-:W0:Y:S01]  /*00f0*/  LDCU.64 UR26, c[0x0][0x390] ;  /* 0x00007200ff1a77ac */ /* 0x000e220008000a00 */
[----:B------:R-:W0:Y:S01]  /*0100*/  LDCU.64 UR24, c[0x0][0x380] ;  /* 0x00007000ff1877ac */ /* 0x000e220008000a00 */
[C-C-:B-1----:R-:W-:Y:S01]  /*0110*/  SHF.L.U64.HI R13, R16.reuse, 0x2, R17.reuse ;  /* 0x00000002100d7819 */ /* 0x142fe20000010211 */
[C---:B------:R-:W-:Y:S01]  /*0120*/  IMAD.SHL.U32 R12, R16.reuse, 0x4, RZ ;  /* 0x00000004100c7824 */ /* 0x040fe200078e00ff */
[C---:B------:R-:W-:Y:S01]  /*0130*/  SHF.L.U64.HI R17, R16.reuse, 0x3, R17 ;  /* 0x0000000310117819 */ /* 0x040fe20000010211 */
[----:B------:R-:W-:Y:S01]  /*0140*/  IMAD.SHL.U32 R16, R16, 0x8, RZ ;  /* 0x0000000810107824 */ /* 0x000fe200078e00ff */
[----:B------:R-:W1:Y:S01]  /*0150*/  LDCU.128 UR8, c[0x3][URZ] ;  /* 0x00c00000ff0877ac */ /* 0x000e620008000c00 */
[----:B0-----:R-:W-:Y:S01]  /*0160*/  ISETP.NE.AND P0, PT, R3, RZ, PT ;  /* 0x000000ff0300720c */ /* 0x001fe20003f05270 */
[----:B----4-:R-:W-:-:S02]  /*0170*/  ULEA UR4, UR5, UR4, 0x18 ;  /* 0x0000000405047291 */ /* 0x010fc4000f8ec0ff */
[----:B--2---:R-:W-:Y:S01]  /*0180*/  IADD3 R9, P2, PT, R16, UR20, RZ ;  /* 0x0000001410097c10 */ /* 0x004fe2000ff5e0ff */
[----:B------:R-:W0:Y:S01]  /*0190*/  LDCU.128 UR12, c[0x3][0x10] ;  /* 0x00c00200ff0c77ac */ /* 0x000e220008000c00 */
[----:B------:R-:W-:Y:S01]  /*01a0*/  SEL R21, RZ, 0xffffffff, !P0 ;  /* 0xffffffffff157807 */ /* 0x000fe20004000000 */
[----:B---3--:R-:W-:Y:S01]  /*01b0*/  IMAD R2, R3, 0x200, R0 ;  /* 0x0000020003027824 */ /* 0x008fe200078e0200 */
[----:B------:R-:W-:Y:S01]  /*01c0*/  IADD3.X R10, PT, PT, R17, UR21, RZ, P2, !PT ;  /* 0x00000015110a7c10 */ /* 0x000fe200097fe4ff */
[----:B------:R-:W-:Y:S01]  /*01d0*/  UIADD3.X UR5, UPT, UPT, UR7, -0x1, URZ, UP0, !UPT ;  /* 0xffffffff07057890 */ /* 0x000fe200087fe4ff */
[----:B------:R-:W-:Y:S01]  /*01e0*/  LEA R23, R0, UR4, 0x2 ;  /* 0x0000000400177c11 */ /* 0x000fe2000f8e10ff */
[----:B------:R-:W-:-:S04]  /*01f0*/  IMAD.WIDE R6, R21, 0x4, R12 ;  /* 0x0000000415067825 */ /* 0x000fc800078e020c */
[----:B------:R-:W-:Y:S01]  /*0200*/  IMAD.WIDE R18, R21, 0x4, R16 ;  /* 0x0000000415127825 */ /* 0x000fe200078e0210 */
[----:B------:R-:W-:-:S03]  /*0210*/  IADD3 R3, P0, PT, R6, UR20, RZ ;  /* 0x0000001406037c10 */ /* 0x000fc6000ff1e0ff */
[----:B------:R-:W-:Y:S01]  /*0220*/  IMAD.WIDE.U32 R4, R2, 0x4, RZ ;  /* 0x0000000402047825 */ /* 0x000fe200078e00ff */
[----:B------:R-:W-:Y:S02]  /*0230*/  IADD3.X R6, PT, PT, R7, UR21, RZ, P0, !PT ;  /* 0x0000001507067c10 */ /* 0x000fe400087fe4ff */
[----:B------:R-:W-:Y:S01]  /*0240*/  IADD3 R7, P1, PT, R18, UR20, RZ ;  /* 0x0000001412077c10 */ /* 0x000fe2000ff3e0ff */
[----:B-----5:R-:W-:Y:S01]  /*0250*/  IMAD.WIDE R14, R21, 0x4, R14 ;  /* 0x00000004150e7825 */ /* 0x020fe200078e020e */
[----:B------:R-:W-:Y:S02]  /*0260*/  IADD3 R11, P0, PT, R12, UR22, RZ ;  /* 0x000000160c0b7c10 */ /* 0x000fe4000ff1e0ff */
[----:B------:R-:W-:Y:S02]  /*0270*/  IADD3.X R8, PT, PT, R19, UR21, RZ, P1, !PT ;  /* 0x0000001513087c10 */ /* 0x000fe40008ffe4ff */
[----:B01----:R-:W-:-:S09]  /*0280*/  IADD3.X R22, PT, PT, R13, UR23, RZ, P0, !PT ;  /* 0x000000170d167c10 */ /* 0x003fd200087fe4ff */
.L_x_6:
[C---:B0-----:R-:W-:Y:S02]  /*0290*/  IADD3 R16, P0, PT, R4.reuse, UR24, RZ ;  /* 0x0000001804107c10 */ /* 0x041fe4000ff1e0ff */
[----:B------:R-:W-:Y:S02]  /*02a0*/  IADD3 R18, P1, PT, R4, R9, RZ ;  /* 0x0000000904127210 */ /* 0x000fe40007f3e0ff */
[C---:B------:R-:W-:Y:S02]  /*02b0*/  IADD3.X R17, PT, PT, R5.reuse, UR25, RZ, P0, !PT ;  /* 0x0000001905117c10 */ /* 0x040fe400087fe4ff */
[----:B------:R-:W-:Y:S01]  /*02c0*/  IADD3 R20, P0, PT, R16, R12, RZ ;  /* 0x0000000c10147210 */ /* 0x000fe20007f1e0ff */
[----:B------:R-:W-:Y:S02]  /*02d0*/  IMAD.X R19, R5, 0x1, R10, P1 ;  /* 0x0000000105137824 */ /* 0x000fe400008e060a */
[----:B------:R-:W2:Y:S02]  /*02e0*/  LDG.E R24, desc[UR16][R16.64] ;  /* 0x0000001010187981 */ /* 0x000ea4000c1e1900 */
[----:B------:R-:W-:-:S02]  /*02f0*/  IMAD.X R21, R17, 0x1, R13, P0 ;  /* 0x0000000111157824 */ /* 0x000fc400000e060d */
[----:B------:R-:W3:Y:S04]  /*0300*/  LDG.E R28, desc[UR16][R18.64] ;  /* 0x00000010121c7981 */ /* 0x000ee8000c1e1900 */
[----:B------:R-:W4:Y:S01]  /*0310*/  LDG.E R26, desc[UR16][R20.64] ;  /* 0x00000010141a7981 */ /* 0x000f22000c1e1900 */
[----:B------:R-:W-:Y:S01]  /*0320*/  ISETP.NE.AND P0, PT, R0, 0x1ff, PT ;  /* 0x000001ff0000780c */ /* 0x000fe20003f05270 */
[----:B------:R-:W-:-:S04]  /*0330*/  UIADD3 UR6, UP0, UPT, UR6, -0x1, URZ ;  /* 0xffffffff06067890 */ /* 0x000fc8000ff1e0ff */
[----:B------:R-:W-:Y:S02]  /*0340*/  UIADD3.X UR5, UPT, UPT, UR5, -0x1, URZ, UP0, !UPT ;  /* 0xffffffff05057890 */ /* 0x000fe400087fe4ff */
[----:B------:R-:W-:Y:S01]  /*0350*/  UISETP.NE.U32.AND UP0, UPT, UR6, URZ, UPT ;  /* 0x000000ff0600728c */ /* 0x000fe2000bf05070 */
[----:B------:R-:W-:Y:S03]  /*0360*/  BSSY.RECONVERGENT B0, `(.L_x_1) ;  /* 0x0000021000007945 */ /* 0x000fe60003800200 */
[----:B------:R-:W-:Y:S01]  /*0370*/  UISETP.NE.AND.EX UP0, UPT, UR5, URZ, UPT, UP0 ;  /* 0x000000ff0500728c */ /* 0x000fe2000bf05300 */
[----:B--2---:R0:W-:Y:S04]  /*0380*/  STS [R23+0x4], R24 ;  /* 0x0000041817007388 */ /* 0x0041e80000000800 */
[----:B---3--:R0:W-:Y:S04]  /*0390*/  STS [R23+0x1014], R28 ;  /* 0x0010141c17007388 */ /* 0x0081e80000000800 */
[----:B----4-:R0:W-:Y:S01]  /*03a0*/  STS [R23+0x80c], R26 ;  /* 0x00080c1a17007388 */ /* 0x0101e20000000800 */
[----:B------:R-:W-:Y:S05]  /*03b0*/  @!P0 BRA `(.L_x_2) ;  /* 0x0000000000488947 */ /* 0x000fea0003800000 */
[----:B------:R-:W-:-:S13]  /*03c0*/  ISETP.NE.AND P0, PT, R0, RZ, PT ;  /* 0x000000ff0000720c */ /* 0x000fda0003f05270 */
[----:B------:R-:W-:Y:S05]  /*03d0*/  @P0 BRA `(.L_x_3) ;  /* 0x0000000000640947 */ /* 0x000fea0003800000 */
[----:B------:R-:W-:Y:S02]  /*03e0*/  IADD3 R16, P0, PT, R14, R4, RZ ;  /* 0x000000040e107210 */ /* 0x000fe40007f1e0ff */
[C---:B------:R-:W-:Y:S02]  /*03f0*/  IADD3 R18, P1, PT, R4.reuse, R3, RZ ;  /* 0x0000000304127210 */ /* 0x040fe40007f3e0ff */
[----:B------:R-:W-:Y:S01]  /*0400*/  IADD3 R20, P2, PT, R4, R7, RZ ;  /* 0x0000000704147210 */ /* 0x000fe20007f5e0ff */
[----:B------:R-:W-:Y:S02]  /*0410*/  IMAD.X R17, R15, 0x1, R5, P0 ;  /* 0x000000010f117824 */ /* 0x000fe400000e0605 */
[C---:B------:R-:W-:Y:S02]  /*0420*/  IMAD.X R19, R5.reuse, 0x1, R6, P1 ;  /* 0x0000000105137824 */ /* 0x040fe400008e0606 */
[----:B------:R-:W-:Y:S01]  /*0430*/  IMAD.X R21, R5, 0x1, R8, P2 ;  /* 0x0000000105157824 */ /* 0x000fe200010e0608 */
[----:B------:R-:W2:Y:S04]  /*0440*/  LDG.E R16, desc[UR16][R16.64] ;  /* 0x0000001010107981 */ /* 0x000ea8000c1e1900 */
[----:B------:R-:W3:Y:S04]  /*0450*/  LDG.E R18, desc[UR16][R18.64] ;  /* 0x0000001012127981 */ /* 0x000ee8000c1e1900 */
[----:B------:R-:W4:Y:S01]  /*0460*/  LDG.E R20, desc[UR16][R20.64] ;  /* 0x0000001014147981 */ /* 0x000f22000c1e1900 */
[----:B------:R-:W1:Y:S01]  /*0470*/  S2UR UR7, SR_CgaCtaId ;  /* 0x00000000000779c3 */ /* 0x000e620000008800 */
[----:B------:R-:W-:-:S02]  /*0480*/  UMOV UR4, 0x400 ;  /* 0x0000040000047882 */ /* 0x000fc40000000000 */
[----:B-1----:R-:W-:-:S09]  /*0490*/  ULEA UR4, UR7, UR4, 0x18 ;  /* 0x0000000407047291 */ /* 0x002fd2000f8ec0ff */
[----:B--2---:R1:W-:Y:S04]  /*04a0*/  STS [UR4], R16 ;  /* 0x00000010ff007988 */ /* 0x0043e80008000804 */
[----:B---3--:R1:W-:Y:S04]  /*04b0*/  STS [UR4+0x808], R18 ;  /* 0x00080812ff007988 */ /* 0x0083e80008000804 */
[----:B----4-:R1:W-:Y:S01]  /*04c0*/  STS [UR4+0x1010], R20 ;  /* 0x00101014ff007988 */ /* 0x0103e20008000804 */
[----:B------:R-:W-:Y:S05]  /*04d0*/  BRA `(.L_x_3) ;  /* 0x0000000000247947 */ /* 0x000fea0003800000 */
.L_x_2:
[----:B------:R-:W2:Y:S04]  /*04e0*/  LDG.E R16, desc[UR16][R16.64+0x4] ;  /* 0x0000041010107981 */ /* 0x000ea8000c1e1900 */
[----:B------:R-:W3:Y:S04]  /*04f0*/  LDG.E R20, desc[UR16][R20.64+0x4] ;  /* 0x0000041014147981 */ /* 0x000ee8000c1e1900 */
[----:B------:R-:W4:Y:S01]  /*0500*/  LDG.E R18, desc[UR16][R18.64+0x4] ;  /* 0x0000041012127981 */ /* 0x000f22000c1e1900 */
[----:B------:R-:W1:Y:S01]  /*0510*/  S2UR UR7, SR_CgaCtaId ;  /* 0x00000000000779c3 */ /* 0x000e620000008800 */
[----:B------:R-:W-:-:S02]  /*0520*/  UMOV UR4, 0x400 ;  /* 0x0000040000047882 */ /* 0x000fc40000000000 */
[----:B-1----:R-:W-:-:S09]  /*0530*/  ULEA UR4, UR7, UR4, 0x18 ;  /* 0x0000000407047291 */ /* 0x002fd2000f8ec0ff */
[----:B--2---:R2:W-:Y:S04]  /*0540*/  STS [UR4+0x804], R16 ;  /* 0x00080410ff007988 */ /* 0x0045e80008000804 */
[----:B---3--:R2:W-:Y:S04]  /*0550*/  STS [UR4+0x100c], R20 ;  /* 0x00100c14ff007988 */ /* 0x0085e80008000804 */
[----:B----4-:R2:W-:Y:S02]  /*0560*/  STS [UR4+0x1814], R18 ;  /* 0x00181412ff007988 */ /* 0x0105e40008000804 */
.L_x_3:
[----:B------:R-:W-:Y:S05]  /*0570*/  BSYNC.RECONVERGENT B0 ;  /* 0x0000000000007941 */ /* 0x000fea0003800200 */
.L_x_1:
[----:B------:R-:W-:Y:S06]  /*0580*/  BAR.SYNC.DEFER_BLOCKING 0x0 ;  /* 0x0000000000007b1d */ /* 0x000fec0000010000 */
[----:B------:R-:W-:Y:S01]  /*0590*/  BSSY.RECONVERGENT B0, `(.L_x_4) ;  /* 0x0000032000007945 */ /* 0x000fe20003800200 */
[----:B-12---:R-:W0:Y:S04]  /*05a0*/  LDS R18, [R23] ;  /* 0x0000000017127984 */ /* 0x006e280000000800 */
[----:B------:R-:W1:Y:S04]  /*05b0*/  LDS R19, [R23+0x808] ;  /* 0x0008080017137984 */ /* 0x000e680000000800 */
[----:B------:R-:W2:Y:S04]  /*05c0*/  LDS R20, [R23+0x1010] ;  /* 0x0010100017147984 */ /* 0x000ea80000000800 */
[----:B------:R-:W3:Y:S04]  /*05d0*/  LDS R16, [R23+0x4] ;  /* 0x0000040017107984 */ /* 0x000ee80000000800 */
[----:B------:R-:W4:Y:S04]  /*05e0*/  LDS R17, [R23+0x80c] ;  /* 0x00080c0017117984 */ /* 0x000f280000000800 */
[----:B------:R-:W5:Y:S01]  /*05f0*/  LDS R21, [R23+0x8] ;  /* 0x0000080017157984 */ /* 0x000f620000000800 */
[----:B0-----:R-:W-:-:S03]  /*0600*/  IMAD R24, R18, UR8, RZ ;  /* 0x0000000812187c24 */ /* 0x001fc6000f8e02ff */
[----:B------:R-:W0:Y:S01]  /*0610*/  LDS R18, [R23+0x1014] ;  /* 0x0010140017127984 */ /* 0x000e220000000800 */
[----:B-1----:R-:W-:Y:S01]  /*0620*/  IMAD R19, R19, UR9, RZ ;  /* 0x0000000913137c24 */ /* 0x002fe2000f8e02ff */
[----:B------:R-:W-:Y:S01]  /*0630*/  SHF.R.S32.HI R25, RZ, 0x1f, R24 ;  /* 0x0000001fff197819 */ /* 0x000fe20000011418 */
[----:B--2---:R-:W-:-:S03]  /*0640*/  IMAD R20, R20, UR10, RZ ;  /* 0x0000000a14147c24 */ /* 0x004fc6000f8e02ff */
[--C-:B------:R-:W-:Y:S01]  /*0650*/  SHF.R.S32.HI R26, RZ, 0x1f, R19.reuse ;  /* 0x0000001fff1a7819 */ /* 0x100fe20000011413 */
[----:B---3--:R-:W-:Y:S01]  /*0660*/  IMAD R27, R16, UR11, RZ ;  /* 0x0000000b101b7c24 */ /* 0x008fe2000f8e02ff */
[----:B------:R-:W-:Y:S02]  /*0670*/  IADD3 R24, P0, P1, R20, R24, R19 ;  /* 0x0000001814187210 */ /* 0x000fe4000791e013 */
[----:B------:R-:W-:Y:S01]  /*0680*/  SHF.R.S32.HI R20, RZ, 0x1f, R20 ;  /* 0x0000001fff147819 */ /* 0x000fe20000011414 */
[----:B------:R-:W1:Y:S01]  /*0690*/  LDS R19, [R23+0x810] ;  /* 0x0008100017137984 */ /* 0x000e620000000800 */
[----:B----4-:R-:W-:Y:S01]  /*06a0*/  IMAD R17, R17, UR12, RZ ;  /* 0x0000000c11117c24 */ /* 0x010fe2000f8e02ff */
[--C-:B------:R-:W-:Y:S02]  /*06b0*/  SHF.R.S32.HI R16, RZ, 0x1f, R27.reuse ;  /* 0x0000001fff107819 */ /* 0x100fe4000001141b */
[----:B------:R-:W-:Y:S01]  /*06c0*/  IADD3.X R25, PT, PT, R20, R25, R26, P0, P1 ;  /* 0x0000001914197210 */ /* 0x000fe200007e241a */
[----:B-----5:R-:W-:Y:S01]  /*06d0*/  IMAD R21, R21, UR14, RZ ;  /* 0x0000000e15157c24 */ /* 0x020fe2000f8e02ff */
[----:B------:R-:W2:Y:S01]  /*06e0*/  LDS R20, [R23+0x1018] ;  /* 0x0010180017147984 */ /* 0x000ea20000000800 */
[----:B------:R-:W-:Y:S01]  /*06f0*/  BAR.SYNC.DEFER_BLOCKING 0x0 ;  /* 0x0000000000007b1d */ /* 0x000fe20000010000 */
[----:B------:R-:W-:-:S02]  /*0700*/  IADD3 R24, P0, P1, R17, R24, R27 ;  /* 0x0000001811187210 */ /* 0x000fc4000791e01b */
[----:B------:R-:W-:-:S04]  /*0710*/  SHF.R.S32.HI R17, RZ, 0x1f, R17 ;  /* 0x0000001fff117819 */ /* 0x000fc80000011411 */
[----:B------:R-:W-:Y:S02]  /*0720*/  IADD3.X R25, PT, PT, R17, R25, R16, P0, P1 ;  /* 0x0000001911197210 */ /* 0x000fe400007e2410 */
[----:B------:R-:W-:-:S04]  /*0730*/  ISETP.GT.U32.AND P0, PT, R2, UR26, PT ;  /* 0x0000001a02007c0c */ /* 0x000fc8000bf04070 */
[----:B------:R-:W-:Y:S01]  /*0740*/  ISETP.GT.U32.AND.EX P0, PT, RZ, UR27, PT, P0 ;  /* 0x0000001bff007c0c */ /* 0x000fe2000bf04100 */
[----:B0-----:R-:W-:-:S05]  /*0750*/  IMAD R17, R18, UR13, RZ ;  /* 0x0000000d12117c24 */ /* 0x001fca000f8e02ff */
[--C-:B------:R-:W-:Y:S02]  /*0760*/  IADD3 R24, P1, P2, R21, R24, R17.reuse ;  /* 0x0000001815187210 */ /* 0x100fe40007a3e011 */
[----:B------:R-:W-:Y:S02]  /*0770*/  SHF.R.S32.HI R16, RZ, 0x1f, R17 ;  /* 0x0000001fff107819 */ /* 0x000fe40000011411 */
[----:B------:R-:W-:-:S04]  /*0780*/  SHF.R.S32.HI R21, RZ, 0x1f, R21 ;  /* 0x0000001fff157819 */ /* 0x000fc80000011415 */
[----:B------:R-:W-:Y:S01]  /*0790*/  IADD3.X R21, PT, PT, R21, R25, R16, P1, P2 ;  /* 0x0000001915157210 */ /* 0x000fe20000fe4410 */
[----:B-1----:R-:W-:Y:S02]  /*07a0*/  IMAD R19, R19, UR15, RZ ;  /* 0x0000000f13137c24 */ /* 0x002fe4000f8e02ff */
[----:B--2---:R-:W-:-:S05]  /*07b0*/  IMAD R20, R20, UR18, RZ ;  /* 0x0000001214147c24 */ /* 0x004fca000f8e02ff */
[--C-:B------:R-:W-:Y:S02]  /*07c0*/  IADD3 R16, P1, P2, R20, R24, R19.reuse ;  /* 0x0000001814107210 */ /* 0x100fe40007a3e013 */
[----:B------:R-:W-:Y:S02]  /*07d0*/  SHF.R.S32.HI R19, RZ, 0x1f, R19 ;  /* 0x0000001fff137819 */ /* 0x000fe40000011413 */
[----:B------:R-:W-:-:S04]  /*07e0*/  SHF.R.S32.HI R20, RZ, 0x1f, R20 ;  /* 0x0000001fff147819 */ /* 0x000fc80000011414 */
[----:B------:R-:W-:Y:S01]  /*07f0*/  IADD3.X R20, PT, PT, R20, R21, R19, P1, P2 ;  /* 0x0000001514147210 */ /* 0x000fe20000fe4413 */
[----:B------:R-:W-:Y:S06]  /*0800*/  @P0 BRA `(.L_x_5) ;  /* 0x0000000000280947 */ /* 0x000fec0003800000 */
[----:B------:R-:W-:-:S04]  /*0810*/  ISETP.GT.U32.AND P0, PT, R16, RZ, PT ;  /* 0x000000ff1000720c */ /* 0x000fc80003f04070 */
[----:B------:R-:W-:-:S04]  /*0820*/  ISETP.GT.AND.EX P0, PT, R20, RZ, PT, P0 ;  /* 0x000000ff1400720c */ /* 0x000fc80003f04300 */
[----:B------:R-:W-:Y:S02]  /*0830*/  SEL R19, R16, RZ, P0 ;  /* 0x000000ff10137207 */ /* 0x000fe40000000000 */
[----:B------:R-:W-:Y:S02]  /*0840*/  SEL R17, R20, RZ, P0 ;  /* 0x000000ff14117207 */ /* 0x000fe40000000000 */
[----:B------:R-:W-:Y:S02]  /*0850*/  ISETP.LT.U32.AND P0, PT, R19, 0xff, PT ;  /* 0x000000ff1300780c */ /* 0x000fe40003f01070 */
[----:B------:R-:W-:Y:S02]  /*0860*/  IADD3 R16, P1, PT, R4, R11, RZ ;  /* 0x0000000b04107210 */ /* 0x000fe40007f3e0ff */
[----:B------:R-:W-:-:S03]  /*0870*/  ISETP.LT.AND.EX P0, PT, R17, RZ, PT, P0 ;  /* 0x000000ff1100720c */ /* 0x000fc60003f01300 */
[----:B------:R-:W-:Y:S01]  /*0880*/  IMAD.X R17, R5, 0x1, R22, P1 ;  /* 0x0000000105117824 */ /* 0x000fe200008e0616 */
[----:B------:R-:W-:-:S05]  /*0890*/  SEL R19, R19, 0xff, P0 ;  /* 0x000000ff13137807 */ /* 0x000fca0000000000 */
[----:B------:R0:W-:Y:S04]  /*08a0*/  STG.E desc[UR16][R16.64], R19 ;  /* 0x0000001310007986 */ /* 0x0001e8000c101910 */
.L_x_5:
[----:B------:R-:W-:Y:S05]  /*08b0*/  BSYNC.RECONVERGENT B0 ;  /* 0x0000000000007941 */ /* 0x000fea0003800200 */
.L_x_4:
[----:B------:R-:W-:-:S05]  /*08c0*/  IADD3 R4, P0, PT, R4, R12, RZ ;  /* 0x0000000c04047210 */ /* 0x000fca0007f1e0ff */
[----:B------:R-:W-:Y:S01]  /*08d0*/  IMAD.X R5, R5, 0x1, R13, P0 ;  /* 0x0000000105057824 */ /* 0x000fe200000e060d */
[----:B------:R-:W-:Y:S07]  /*08e0*/  BRA.U UP0, `(.L_x_6) ;  /* 0xfffffff900687547 */ /* 0x000fee000b83ffff */
.L_x_0:
[----:B------:R-:W-:Y:S06]  /*08f0*/  BAR.SYNC.DEFER_BLOCKING 0x0 ;  /* 0x0000000000007b1d */ /* 0x000fec0000010000 */
[----:B------:R-:W-:Y:S05]  /*0900*/  EXIT ;  /* 0x000000000000794d */ /* 0x000fea0003800000 */
.L_x_7:
[----:B------:R-:W-:-:S00]  /*0910*/  BRA `(.L_x_7) ;  /* 0xfffffffc00fc7947 */ /* 0x000fc0000383ffff */
[----:B------:R-:W-:-:S00]  /*0920*/  NOP ;  /* 0x0000000000007918 */ /* 0x000fc00000000000 */
        /* <DEDUP_REMOVED lines=13> */
.L_x_8:


//--------------------- .nv.shared._Z24Pixel_Shared_ConvolutionPiS_mm --------------------------
	.section	.nv.shared._Z24Pixel_Shared_ConvolutionPiS_mm,"aw",@nobits
	.sectionflags	@""
	.align	4
.nv.shared._Z24Pixel_Shared_ConvolutionPiS_mm:
	.zero		7192


//--------------------- .nv.shared.reserved.0     --------------------------
	.section	.nv.shared.reserved.0,"aw",@nobits
	.weak		__nv_reservedSMEM_offset_0_alias
	.size		__nv_reservedSMEM_offset_0_alias, 0, 64
	.other		__nv_reservedSMEM_offset_0_alias,@"STO_CUDA_RESERVED_SHARED STV_DEFAULT"
__nv_reservedSMEM_offset_0_alias:
	.zero		0
	.zero		64


//--------------------- .nv.constant0._Z24Pixel_Shared_ConvolutionPiS_mm --------------------------
	.section	.nv.constant0._Z24Pixel_Shared_ConvolutionPiS_mm,"a",@progbits
	.sectionflags	@""
	.align	4
.nv.constant0._Z24Pixel_Shared_ConvolutionPiS_mm:
	.zero		928


//--------------------- SYMBOLS --------------------------

	.type		.nv.reservedSmem.offset0,@object
	.size		.nv.reservedSmem.offset0,0x4
	.type		.nv.reservedSmem.cap,@object
	.size		.nv.reservedSmem.cap,0x4
